	.headerflags	@"EF_CUDA_TEXMODE_UNIFIED EF_CUDA_64BIT_ADDRESS EF_CUDA_ACCELERATORS EF_CUDA_SM90 EF_CUDA_VIRTUAL_SM(EF_CUDA_SM90)"
	.elftype	@"ET_EXEC"


//--------------------- .nv.info                  --------------------------
	.section	.nv.info,"",@"SHT_CUDA_INFO"
	.align	4


	//----- nvinfo : EIATTR_REGCOUNT
	.align		4
        /*0000*/ 	.byte	0x04, 0x2f
        /*0002*/ 	.short	(.L_1 - .L_0)
	.align		4
.L_0:
        /*0004*/ 	.word	index@(triton_poi_fused_cat_36)
        /*0008*/ 	.word	0x00000010


	//----- nvinfo : EIATTR_MIN_STACK_SIZE
	.align		4
.L_1:
        /*000c*/ 	.byte	0x04, 0x12
        /*000e*/ 	.short	(.L_3 - .L_2)
	.align		4
.L_2:
        /*0010*/ 	.word	index@(triton_poi_fused_cat_36)
        /*0014*/ 	.word	0x00000000


	//----- nvinfo : EIATTR_FRAME_SIZE
	.align		4
.L_3:
        /*0018*/ 	.byte	0x04, 0x11
        /*001a*/ 	.short	(.L_5 - .L_4)
	.align		4
.L_4:
        /*001c*/ 	.word	index@(triton_poi_fused_cat_36)
        /*0020*/ 	.word	0x00000000


	//----- nvinfo : EIATTR_MIN_STACK_SIZE
	.align		4
.L_5:
        /*0024*/ 	.byte	0x04, 0x12
        /*0026*/ 	.short	(.L_7 - .L_6)
	.align		4
.L_6:
        /*0028*/ 	.word	index@(triton_poi_fused_cat_36)
        /*002c*/ 	.word	0x00000000
.L_7:


//--------------------- .nv.info.triton_poi_fused_cat_36 --------------------------
	.section	.nv.info.triton_poi_fused_cat_36,"",@"SHT_CUDA_INFO"
	.sectionflags	@""
	.align	4


	//----- nvinfo : EIATTR_CUDA_API_VERSION
	.align		4
        /*0000*/ 	.byte	0x04, 0x37
        /*0002*/ 	.short	(.L_9 - .L_8)
.L_8:
        /*0004*/ 	.word	0x0000007c


	//----- nvinfo : EIATTR_KPARAM_INFO
	.align		4
.L_9:
        /*0008*/ 	.byte	0x04, 0x17
        /*000a*/ 	.short	(.L_11 - .L_10)
.L_10:
        /*000c*/ 	.word	0x00000000
        /*0010*/ 	.short	0x0003
        /*0012*/ 	.short	0x0018
        /*0014*/ 	.byte	0x00, 0xf0, 0x11, 0x00


	//----- nvinfo : EIATTR_KPARAM_INFO
	.align		4
.L_11:
        /*0018*/ 	.byte	0x04, 0x17
        /*001a*/ 	.short	(.L_13 - .L_12)
.L_12:
        /*001c*/ 	.word	0x00000000
        /*0020*/ 	.short	0x0002
        /*0022*/ 	.short	0x0010
        /*0024*/ 	.byte	0x00, 0xf4, 0x21, 0x00


	//----- nvinfo : EIATTR_KPARAM_INFO
	.align		4
.L_13:
        /*0028*/ 	.byte	0x04, 0x17
        /*002a*/ 	.short	(.L_15 - .L_14)
.L_14:
        /*002c*/ 	.word	0x00000000
        /*0030*/ 	.short	0x0001
        /*0032*/ 	.short	0x0008
        /*0034*/ 	.byte	0x00, 0xf4, 0x21, 0x00


	//----- nvinfo : EIATTR_KPARAM_INFO
	.align		4
.L_15:
        /*0038*/ 	.byte	0x04, 0x17
        /*003a*/ 	.short	(.L_17 - .L_16)
.L_16:
        /*003c*/ 	.word	0x00000000
        /*0040*/ 	.short	0x0000
        /*0042*/ 	.short	0x0000
        /*0044*/ 	.byte	0x00, 0xf4, 0x21, 0x00


	//----- nvinfo : EIATTR_SPARSE_MMA_MASK
	.align		4
.L_17:
        /*0048*/ 	.byte	0x03, 0x50
        /*004a*/ 	.short	0x0000


	//----- nvinfo : EIATTR_MAXREG_COUNT
	.align		4
        /*004c*/ 	.byte	0x03, 0x1b
        /*004e*/ 	.short	0x00ff


	//----- nvinfo : EIATTR_EXIT_INSTR_OFFSETS
	.align		4
        /*0050*/ 	.byte	0x04, 0x1c
        /*0052*/ 	.short	(.L_19 - .L_18)


	//   ....[0]....
.L_18:
        /*0054*/ 	.word	0x00000430


	//----- nvinfo : EIATTR_REQNTID
	.align		4
.L_19:
        /*0058*/ 	.byte	0x04, 0x10
        /*005a*/ 	.short	(.L_21 - .L_20)
.L_20:
        /*005c*/ 	.word	0x00000100
        /*0060*/ 	.word	0x00000001
        /*0064*/ 	.word	0x00000001


	//----- nvinfo : EIATTR_CBANK_PARAM_SIZE
	.align		4
.L_21:
        /*0068*/ 	.byte	0x03, 0x19
        /*006a*/ 	.short	0x001c


	//----- nvinfo : EIATTR_PARAM_CBANK
	.align		4
        /*006c*/ 	.byte	0x04, 0x0a
        /*006e*/ 	.short	(.L_23 - .L_22)
	.align		4
.L_22:
        /*0070*/ 	.word	index@(.nv.constant0.triton_poi_fused_cat_36)
        /*0074*/ 	.short	0x0210
        /*0076*/ 	.short	0x001c


	//----- nvinfo : EIATTR_SW_WAR
	.align		4
.L_23:
        /*0078*/ 	.byte	0x04, 0x36
        /*007a*/ 	.short	(.L_25 - .L_24)
.L_24:
        /*007c*/ 	.word	0x00000008
.L_25:


//--------------------- .nv.callgraph             --------------------------
	.section	.nv.callgraph,"",@"SHT_CUDA_CALLGRAPH"
	.align	4
	.sectionentsize	8
	.align		4
        /*0000*/ 	.word	0x00000000
	.align		4
        /*0004*/ 	.word	0xffffffff
	.align		4
        /*0008*/ 	.word	0x00000000
	.align		4
        /*000c*/ 	.word	0xfffffffe
	.align		4
        /*0010*/ 	.word	0x00000000
	.align		4
        /*0014*/ 	.word	0xfffffffd
	.align		4
        /*0018*/ 	.word	0x00000000
	.align		4
        /*001c*/ 	.word	0xfffffffc


//--------------------- .text.triton_poi_fused_cat_36 --------------------------
	.section	.text.triton_poi_fused_cat_36,"ax",@progbits
	.align	128
        .global         triton_poi_fused_cat_36
        .type           triton_poi_fused_cat_36,@function
        .size           triton_poi_fused_cat_36,(.L_x_1 - triton_poi_fused_cat_36)
        .other          triton_poi_fused_cat_36,@"STO_CUDA_ENTRY STV_DEFAULT"
triton_poi_fused_cat_36:
.text.triton_poi_fused_cat_36:
[----:B------:R-:W-:Y:S01]  /*0000*/  LDC R1, c[0x0][0x28] ;  /* 0x00000a00ff017b82 */ /* 0x000fe20000000800 */
[----:B------:R-:W1:Y:S07]  /*0010*/  S2R R0, SR_TID.X ;  /* 0x0000000000007919 */ /* 0x000e6e0000002100 */
[----:B------:R-:W2:Y:S01]  /*0020*/  LDC.64 R8, c[0x0][0x210] ;  /* 0x00008400ff087b82 */ /* 0x000ea20000000a00 */
[----:B------:R-:W-:Y:S01]  /*0030*/  CS2R R6, SRZ ;  /* 0x0000000000067805 */ /* 0x000fe2000001ff00 */
[----:B------:R-:W-:Y:S01]  /*0040*/  ULDC.64 UR4, c[0x0][0x208] ;  /* 0x0000820000047ab9 */ /* 0x000fe20000000a00 */
[----:B------:R-:W3:Y:S01]  /*0050*/  S2R R3, SR_CTAID.X ;  /* 0x0000000000037919 */ /* 0x000ee20000002500 */
[----:B------:R-:W-:Y:S01]  /*0060*/  ULDC.64 UR6, c[0x0][0x218] ;  /* 0x0000860000067ab9 */ /* 0x000fe20000000a00 */
[----:B-1----:R-:W-:-:S05]  /*0070*/  IMAD.SHL.U32 R0, R0, 0x2, RZ ;  /* 0x0000000200007824 */ /* 0x002fca00078e00ff */
[----:B------:R-:W-:-:S05]  /*0080*/  LOP3.LUT R0, R0, 0x1fe, RZ, 0xc0, !PT ;  /* 0x000001fe00007812 */ /* 0x000fca00078ec0ff */
[----:B---3--:R-:W-:-:S04]  /*0090*/  IMAD R0, R3, 0x200, R0 ;  /* 0x0000020003007824 */ /* 0x008fc800078e0200 */
[----:B------:R-:W-:-:S05]  /*00a0*/  IMAD.HI R2, R0, 0x2aaaaaab, RZ ;  /* 0x2aaaaaab00027827 */ /* 0x000fca00078e02ff */
[----:B------:R-:W-:-:S04]  /*00b0*/  SHF.R.U32.HI R3, RZ, 0x1f, R2 ;  /* 0x0000001fff037819 */ /* 0x000fc80000011602 */
[----:B------:R-:W-:-:S05]  /*00c0*/  LEA.HI.SX32 R3, R2, R3, 0x1a ;  /* 0x0000000302037211 */ /* 0x000fca00078fd2ff */
[----:B------:R-:W-:-:S04]  /*00d0*/  IMAD R10, R3, -0x180, R0 ;  /* 0xfffffe80030a7824 */ /* 0x000fc800078e0200 */
[----:B------:R-:W-:Y:S01]  /*00e0*/  IMAD R11, R3, 0x200, R10 ;  /* 0x00000200030b7824 */ /* 0x000fe200078e020a */
[----:B------:R-:W-:-:S04]  /*00f0*/  ISETP.GE.AND P1, PT, R10, 0x100, PT ;  /* 0x000001000a00780c */ /* 0x000fc80003f26270 */
[----:B------:R-:W-:-:S05]  /*0100*/  IADD3 R5, R11, 0x100, RZ ;  /* 0x000001000b057810 */ /* 0x000fca0007ffe0ff */
[----:B--2---:R-:W-:-:S05]  /*0110*/  IMAD.WIDE R4, R5, 0x4, R8 ;  /* 0x0000000405047825 */ /* 0x004fca00078e0208 */
[----:B------:R1:W2:Y:S01]  /*0120*/  @!P1 LDG.E.EL.64 R6, desc[UR4][R4.64] ;  /* 0x0000000404069981 */ /* 0x0002a2000c2e1b00 */
[----:B------:R-:W-:Y:S01]  /*0130*/  IMAD.SHL.U32 R13, R3, 0x80, RZ ;  /* 0x00000080030d7824 */ /* 0x000fe200078e00ff */
[----:B------:R-:W-:Y:S01]  /*0140*/  SHF.R.S32.HI R12, RZ, 0x1f, R10 ;  /* 0x0000001fff0c7819 */ /* 0x000fe2000001140a */
[----:B------:R-:W-:Y:S01]  /*0150*/  IMAD.WIDE R8, R11, 0x4, R8 ;  /* 0x000000040b087825 */ /* 0x000fe200078e0208 */
[----:B------:R-:W-:Y:S02]  /*0160*/  CS2R R2, SRZ ;  /* 0x0000000000027805 */ /* 0x000fe4000001ff00 */
[----:B------:R-:W-:Y:S02]  /*0170*/  ISETP.GT.AND P0, PT, R10, 0xff, PT ;  /* 0x000000ff0a00780c */ /* 0x000fe40003f04270 */
[----:B------:R-:W-:Y:S02]  /*0180*/  IADD3 R11, P2, R10, R13, RZ ;  /* 0x0000000d0a0b7210 */ /* 0x000fe40007f5e0ff */
[----:B------:R-:W3:Y:S02]  /*0190*/  @!P1 LDG.E.EL.64 R2, desc[UR4][R8.64] ;  /* 0x0000000408029981 */ /* 0x000ee4000c2e1b00 */
[----:B------:R-:W-:-:S02]  /*01a0*/  LEA.HI.X.SX32 R12, R13, R12, 0x1, P2 ;  /* 0x0000000c0d0c7211 */ /* 0x000fc400010f0eff */
[C---:B------:R-:W-:Y:S02]  /*01b0*/  LEA R10, P2, R11.reuse, UR6, 0x2 ;  /* 0x000000060b0a7c11 */ /* 0x040fe4000f8410ff */
[----:B-1----:R-:W-:Y:S02]  /*01c0*/  CS2R R4, SRZ ;  /* 0x0000000000047805 */ /* 0x002fe4000001ff00 */
[----:B------:R-:W-:-:S05]  /*01d0*/  LEA.HI.X R11, R11, UR7, R12, 0x2, P2 ;  /* 0x000000070b0b7c11 */ /* 0x000fca00090f140c */
[----:B------:R1:W4:Y:S02]  /*01e0*/  @P0 LDG.E.EL.64 R4, desc[UR4][R10.64+-0x400] ;  /* 0xfffc00040a040981 */ /* 0x000324000c2e1b00 */
[----:B-1----:R-:W-:Y:S01]  /*01f0*/  HFMA2.MMA R11, -RZ, RZ, 1.625, 0 ;  /* 0x3e800000ff0b7435 */ /* 0x002fe200000001ff */
[----:B--2---:R-:W-:Y:S02]  /*0200*/  SEL R6, R6, RZ, !P1 ;  /* 0x000000ff06067207 */ /* 0x004fe40004800000 */
[----:B------:R-:W-:-:S03]  /*0210*/  SEL R7, R7, RZ, !P1 ;  /* 0x000000ff07077207 */ /* 0x000fc60004800000 */
[----:B------:R-:W-:Y:S02]  /*0220*/  FADD R6, RZ, -R6 ;  /* 0x80000006ff067221 */ /* 0x000fe40000000000 */
[----:B------:R-:W-:Y:S02]  /*0230*/  FADD R7, RZ, -R7 ;  /* 0x80000007ff077221 */ /* 0x000fe40000000000 */
[----:B------:R-:W-:Y:S02]  /*0240*/  FMUL R6, R6, 1.4426950216293334961 ;  /* 0x3fb8aa3b06067820 */ /* 0x000fe40000400000 */
[----:B------:R-:W-:-:S03]  /*0250*/  FMUL R12, R7, 1.4426950216293334961 ;  /* 0x3fb8aa3b070c7820 */ /* 0x000fc60000400000 */
[----:B------:R-:W-:Y:S02]  /*0260*/  FSETP.GEU.AND P2, PT, R6, -126, PT ;  /* 0xc2fc00000600780b */ /* 0x000fe40003f4e000 */
[----:B------:R-:W-:-:S11]  /*0270*/  FSETP.GEU.AND P3, PT, R12, -126, PT ;  /* 0xc2fc00000c00780b */ /* 0x000fd60003f6e000 */
[----:B------:R-:W-:Y:S02]  /*0280*/  @!P2 FMUL R6, R6, 0.5 ;  /* 0x3f0000000606a820 */ /* 0x000fe40000400000 */
[----:B------:R-:W-:Y:S02]  /*0290*/  @!P3 FMUL R12, R12, 0.5 ;  /* 0x3f0000000c0cb820 */ /* 0x000fe40000400000 */
[----:B------:R-:W1:Y:S08]  /*02a0*/  MUFU.EX2 R7, R6 ;  /* 0x0000000600077308 */ /* 0x000e700000000800 */
[----:B------:R-:W2:Y:S01]  /*02b0*/  MUFU.EX2 R8, R12 ;  /* 0x0000000c00087308 */ /* 0x000ea20000000800 */
[----:B-1----:R-:W-:-:S04]  /*02c0*/  @!P2 FMUL R7, R7, R7 ;  /* 0x000000070707a220 */ /* 0x002fc80000400000 */
[----:B------:R-:W-:Y:S02]  /*02d0*/  FADD R9, R7, 1 ;  /* 0x3f80000007097421 */ /* 0x000fe40000000000 */
[----:B------:R-:W1:Y:S01]  /*02e0*/  LDC.64 R6, c[0x0][0x220] ;  /* 0x00008800ff067b82 */ /* 0x000e620000000a00 */
[----:B--2---:R-:W-:-:S04]  /*02f0*/  @!P3 FMUL R8, R8, R8 ;  /* 0x000000080808b220 */ /* 0x004fc80000400000 */
[----:B------:R-:W-:Y:S01]  /*0300*/  FADD R8, R8, 1 ;  /* 0x3f80000008087421 */ /* 0x000fe20000000000 */
[----:B------:R-:W-:-:S04]  /*0310*/  FSETP.GT.AND P2, PT, R9, 8.50705917302346158658e+37, PT ;  /* 0x7e8000000900780b */ /* 0x000fc80003f44000 */
[----:B------:R-:W-:-:S09]  /*0320*/  FSETP.GT.AND P3, PT, R8, 8.50705917302346158658e+37, PT ;  /* 0x7e8000000800780b */ /* 0x000fd20003f64000 */
[----:B------:R-:W-:-:S04]  /*0330*/  @P2 FMUL R9, R9, 0.25 ;  /* 0x3e80000009092820 */ /* 0x000fc80000400000 */
[----:B------:R-:W-:Y:S02]  /*0340*/  @P3 FMUL R8, R8, 0.25 ;  /* 0x3e80000008083820 */ /* 0x000fe40000400000 */
[----:B------:R-:W2:Y:S08]  /*0350*/  MUFU.RCP R9, R9 ;  /* 0x0000000900097308 */ /* 0x000eb00000001000 */
[----:B------:R-:W5:Y:S01]  /*0360*/  MUFU.RCP R8, R8 ;  /* 0x0000000800087308 */ /* 0x000f620000001000 */
[----:B------:R-:W-:-:S02]  /*0370*/  FSEL R10, R11, 1, P2 ;  /* 0x3f8000000b0a7808 */ /* 0x000fc40001000000 */
[----:B------:R-:W-:Y:S02]  /*0380*/  FSEL R11, R11, 1, P3 ;  /* 0x3f8000000b0b7808 */ /* 0x000fe40001800000 */
[----:B---3--:R-:W-:Y:S02]  /*0390*/  SEL R13, R2, RZ, !P1 ;  /* 0x000000ff020d7207 */ /* 0x008fe40004800000 */
[----:B------:R-:W-:Y:S01]  /*03a0*/  SEL R2, R3, RZ, !P1 ;  /* 0x000000ff03027207 */ /* 0x000fe20004800000 */
[----:B--2---:R-:W-:Y:S01]  /*03b0*/  FMUL R10, R9, R10 ;  /* 0x0000000a090a7220 */ /* 0x004fe20000400000 */
[----:B-1----:R-:W-:-:S04]  /*03c0*/  IMAD.WIDE R6, R0, 0x4, R6 ;  /* 0x0000000400067825 */ /* 0x002fc800078e0206 */
[----:B-----5:R-:W-:Y:S01]  /*03d0*/  FMUL R11, R8, R11 ;  /* 0x0000000b080b7220 */ /* 0x020fe20000400000 */
[----:B------:R-:W-:Y:S01]  /*03e0*/  FMUL R10, R13, R10 ;  /* 0x0000000a0d0a7220 */ /* 0x000fe20000400000 */
[----:B----4-:R-:W-:Y:S02]  /*03f0*/  @P1 SEL R10, R4, RZ, P0 ;  /* 0x000000ff040a1207 */ /* 0x010fe40000000000 */
[----:B------:R-:W-:Y:S01]  /*0400*/  FMUL R11, R2, R11 ;  /* 0x0000000b020b7220 */ /* 0x000fe20000400000 */
[----:B------:R-:W-:-:S05]  /*0410*/  @P1 SEL R11, R5, RZ, P0 ;  /* 0x000000ff050b1207 */ /* 0x000fca0000000000 */
[----:B------:R-:W-:Y:S01]  /*0420*/  STG.E.64 desc[UR4][R6.64], R10 ;  /* 0x0000000a06007986 */ /* 0x000fe2000c101b04 */
[----:B------:R-:W-:Y:S05]  /*0430*/  EXIT ;  /* 0x000000000000794d */ /* 0x000fea0003800000 */
.L_x_0:
[----:B------:R-:W-:-:S00]  /*0440*/  BRA `(.L_x_0) ;  /* 0xfffffffc00fc7947 */ /* 0x000fc0000383ffff */
[----:B------:R-:W-:-:S00]  /*0450*/  NOP ;  /* 0x0000000000007918 */ /* 0x000fc00000000000 */
        /* <DEDUP_REMOVED lines=10> */
.L_x_1:


//--------------------- .nv.constant0.triton_poi_fused_cat_36 --------------------------
	.section	.nv.constant0.triton_poi_fused_cat_36,"a",@progbits
	.sectionflags	@""
	.align	4
.nv.constant0.triton_poi_fused_cat_36:
	.zero		556
